//
// Generated by NVIDIA NVVM Compiler
//
// Compiler Build ID: CL-36424714
// Cuda compilation tools, release 13.0, V13.0.88
// Based on NVVM 20.0.0
//

.version 9.0
.target sm_100
.address_size 64

	// .globl	matmul_kernel

.visible .entry matmul_kernel(
	.param .u64 .ptr .align 1 matmul_kernel_param_0,
	.param .u64 .ptr .align 1 matmul_kernel_param_1,
	.param .u64 .ptr .align 1 matmul_kernel_param_2,
	.param .u32 matmul_kernel_param_3,
	.param .u32 matmul_kernel_param_4,
	.param .u32 matmul_kernel_param_5
)
{
	.reg .pred 	%p<13>;
	.reg .b32 	%r<41>;
	.reg .b32 	%f<68>;
	.reg .b64 	%rd<53>;

	ld.param.u64 	%rd7, [matmul_kernel_param_0];
	ld.param.u64 	%rd8, [matmul_kernel_param_1];
	ld.param.u64 	%rd6, [matmul_kernel_param_2];
	ld.param.u32 	%r20, [matmul_kernel_param_3];
	ld.param.u32 	%r18, [matmul_kernel_param_4];
	ld.param.u32 	%r19, [matmul_kernel_param_5];
	cvta.to.global.u64 	%rd1, %rd8;
	cvta.to.global.u64 	%rd2, %rd7;
	mov.u32 	%r21, %ctaid.y;
	mov.u32 	%r22, %ntid.y;
	mov.u32 	%r23, %tid.y;
	mad.lo.s32 	%r1, %r21, %r22, %r23;
	mov.u32 	%r24, %ctaid.x;
	mov.u32 	%r25, %ntid.x;
	mov.u32 	%r26, %tid.x;
	mad.lo.s32 	%r2, %r24, %r25, %r26;
	setp.ge.s32 	%p1, %r1, %r20;
	setp.ge.s32 	%p2, %r2, %r19;
	or.pred  	%p3, %p1, %p2;
	@%p3 bra 	$L__BB0_14;
	setp.lt.s32 	%p4, %r18, 1;
	mov.f32 	%f67, 0f00000000;
	@%p4 bra 	$L__BB0_13;
	mul.lo.s32 	%r3, %r18, %r1;
	and.b32  	%r4, %r18, 7;
	setp.lt.u32 	%p5, %r18, 8;
	mov.f32 	%f67, 0f00000000;
	mov.b32 	%r39, 0;
	@%p5 bra 	$L__BB0_5;
	and.b32  	%r39, %r18, 2147483640;
	neg.s32 	%r37, %r39;
	shl.b32 	%r7, %r19, 3;
	mul.wide.u32 	%rd9, %r3, 4;
	add.s64 	%rd10, %rd9, %rd2;
	add.s64 	%rd52, %rd10, 16;
	mov.f32 	%f67, 0f00000000;
	mul.wide.s32 	%rd13, %r19, 4;
	mov.u32 	%r36, %r2;
$L__BB0_4:
	.pragma "nounroll";
	ld.global.nc.f32 	%f17, [%rd52+-16];
	mul.wide.s32 	%rd11, %r36, 4;
	add.s64 	%rd12, %rd1, %rd11;
	ld.global.nc.f32 	%f18, [%rd12];
	fma.rn.f32 	%f19, %f17, %f18, %f67;
	ld.global.nc.f32 	%f20, [%rd52+-12];
	add.s64 	%rd14, %rd12, %rd13;
	ld.global.nc.f32 	%f21, [%rd14];
	fma.rn.f32 	%f22, %f20, %f21, %f19;
	ld.global.nc.f32 	%f23, [%rd52+-8];
	add.s64 	%rd15, %rd14, %rd13;
	ld.global.nc.f32 	%f24, [%rd15];
	fma.rn.f32 	%f25, %f23, %f24, %f22;
	ld.global.nc.f32 	%f26, [%rd52+-4];
	add.s64 	%rd16, %rd15, %rd13;
	ld.global.nc.f32 	%f27, [%rd16];
	fma.rn.f32 	%f28, %f26, %f27, %f25;
	ld.global.nc.f32 	%f29, [%rd52];
	add.s64 	%rd17, %rd16, %rd13;
	ld.global.nc.f32 	%f30, [%rd17];
	fma.rn.f32 	%f31, %f29, %f30, %f28;
	ld.global.nc.f32 	%f32, [%rd52+4];
	add.s64 	%rd18, %rd17, %rd13;
	ld.global.nc.f32 	%f33, [%rd18];
	fma.rn.f32 	%f34, %f32, %f33, %f31;
	ld.global.nc.f32 	%f35, [%rd52+8];
	add.s64 	%rd19, %rd18, %rd13;
	ld.global.nc.f32 	%f36, [%rd19];
	fma.rn.f32 	%f37, %f35, %f36, %f34;
	ld.global.nc.f32 	%f38, [%rd52+12];
	add.s64 	%rd20, %rd19, %rd13;
	ld.global.nc.f32 	%f39, [%rd20];
	fma.rn.f32 	%f67, %f38, %f39, %f37;
	add.s32 	%r37, %r37, 8;
	add.s32 	%r36, %r36, %r7;
	add.s64 	%rd52, %rd52, 32;
	setp.ne.s32 	%p6, %r37, 0;
	@%p6 bra 	$L__BB0_4;
$L__BB0_5:
	setp.eq.s32 	%p7, %r4, 0;
	@%p7 bra 	$L__BB0_13;
	and.b32  	%r13, %r18, 3;
	setp.lt.u32 	%p8, %r4, 4;
	@%p8 bra 	$L__BB0_8;
	add.s32 	%r28, %r39, %r3;
	mul.wide.u32 	%rd21, %r28, 4;
	add.s64 	%rd22, %rd2, %rd21;
	ld.global.nc.f32 	%f41, [%rd22];
	mad.lo.s32 	%r29, %r39, %r19, %r2;
	mul.wide.s32 	%rd23, %r29, 4;
	add.s64 	%rd24, %rd1, %rd23;
	ld.global.nc.f32 	%f42, [%rd24];
	fma.rn.f32 	%f43, %f41, %f42, %f67;
	cvt.u64.u32 	%rd25, %r3;
	cvt.u64.u32 	%rd26, %r39;
	add.s64 	%rd27, %rd26, %rd25;
	shl.b64 	%rd28, %rd27, 2;
	add.s64 	%rd29, %rd2, %rd28;
	ld.global.nc.f32 	%f44, [%rd29+4];
	mul.wide.s32 	%rd30, %r19, 4;
	add.s64 	%rd31, %rd24, %rd30;
	ld.global.nc.f32 	%f45, [%rd31];
	fma.rn.f32 	%f46, %f44, %f45, %f43;
	ld.global.nc.f32 	%f47, [%rd29+8];
	add.s64 	%rd32, %rd31, %rd30;
	ld.global.nc.f32 	%f48, [%rd32];
	fma.rn.f32 	%f49, %f47, %f48, %f46;
	ld.global.nc.f32 	%f50, [%rd29+12];
	add.s64 	%rd33, %rd32, %rd30;
	ld.global.nc.f32 	%f51, [%rd33];
	fma.rn.f32 	%f67, %f50, %f51, %f49;
	add.s32 	%r39, %r39, 4;
$L__BB0_8:
	setp.eq.s32 	%p9, %r13, 0;
	@%p9 bra 	$L__BB0_13;
	setp.eq.s32 	%p10, %r13, 1;
	@%p10 bra 	$L__BB0_11;
	add.s32 	%r30, %r39, %r3;
	mul.wide.u32 	%rd34, %r30, 4;
	add.s64 	%rd35, %rd2, %rd34;
	ld.global.nc.f32 	%f53, [%rd35];
	mad.lo.s32 	%r31, %r39, %r19, %r2;
	mul.wide.s32 	%rd36, %r31, 4;
	add.s64 	%rd37, %rd1, %rd36;
	ld.global.nc.f32 	%f54, [%rd37];
	fma.rn.f32 	%f55, %f53, %f54, %f67;
	cvt.u64.u32 	%rd38, %r3;
	cvt.u64.u32 	%rd39, %r39;
	add.s64 	%rd40, %rd39, %rd38;
	shl.b64 	%rd41, %rd40, 2;
	add.s64 	%rd42, %rd2, %rd41;
	ld.global.nc.f32 	%f56, [%rd42+4];
	mul.wide.s32 	%rd43, %r19, 4;
	add.s64 	%rd44, %rd37, %rd43;
	ld.global.nc.f32 	%f57, [%rd44];
	fma.rn.f32 	%f67, %f56, %f57, %f55;
	add.s32 	%r39, %r39, 2;
$L__BB0_11:
	and.b32  	%r32, %r18, 1;
	setp.eq.b32 	%p11, %r32, 1;
	not.pred 	%p12, %p11;
	@%p12 bra 	$L__BB0_13;
	add.s32 	%r33, %r39, %r3;
	mul.wide.u32 	%rd45, %r33, 4;
	add.s64 	%rd46, %rd2, %rd45;
	ld.global.nc.f32 	%f58, [%rd46];
	mad.lo.s32 	%r34, %r39, %r19, %r2;
	mul.wide.s32 	%rd47, %r34, 4;
	add.s64 	%rd48, %rd1, %rd47;
	ld.global.nc.f32 	%f59, [%rd48];
	fma.rn.f32 	%f67, %f58, %f59, %f67;
$L__BB0_13:
	mad.lo.s32 	%r35, %r19, %r1, %r2;
	cvta.to.global.u64 	%rd49, %rd6;
	mul.wide.s32 	%rd50, %r35, 4;
	add.s64 	%rd51, %rd49, %rd50;
	st.global.f32 	[%rd51], %f67;
$L__BB0_14:
	ret;

}


// ===== COMPILED SASS (sm_100) =====

	.target	sm_100

	.elftype	@"ET_EXEC"


//--------------------- .note.nv.tkinfo           --------------------------
	.section	.note.nv.tkinfo,"",@"SHT_NOTE"
	.sectionflags	@"SHF_NOTE_NV_TKINFO"
	.tkinfo
        /*0018*/ 	.word	0x00000002
        /*0030*/ 	.string	""
        /*0030*/ 	.string	"ptxas"
        /*0030*/ 	.string	"Cuda compilation tools, release 13.0, V13.0.88"
        /*0030*/ 	.string	"Build cuda_13.0.r13.0/compiler.36424714_0"
        /*0030*/ 	.string	"-arch sm_100 -m 64 "



//--------------------- .note.nv.cuinfo           --------------------------
	.section	.note.nv.cuinfo,"",@"SHT_NOTE"
	.sectionflags	@"SHF_NOTE_NV_CUINFO"
        /*0018*/ 	.short	0x0002
        /*001a*/ 	.short	0x0064
        /*001c*/ 	.short	0x0082
	.zero		2


//--------------------- .nv.info                  --------------------------
	.section	.nv.info,"",@"SHT_CUDA_INFO"
	.align	4


	//----- nvinfo : EIATTR_REGCOUNT
	.align		4
        /*0000*/ 	.byte	0x04, 0x2f
        /*0002*/ 	.short	(.L_1 - .L_0)
	.align		4
.L_0:
        /*0004*/ 	.word	index@(matmul_kernel)
        /*0008*/ 	.word	0x00000020


	//----- nvinfo : EIATTR_FRAME_SIZE
	.align		4
.L_1:
        /*000c*/ 	.byte	0x04, 0x11
        /*000e*/ 	.short	(.L_3 - .L_2)
	.align		4
.L_2:
        /*0010*/ 	.word	index@(matmul_kernel)
        /*0014*/ 	.word	0x00000000


	//----- nvinfo : EIATTR_MIN_STACK_SIZE
	.align		4
.L_3:
        /*0018*/ 	.byte	0x04, 0x12
        /*001a*/ 	.short	(.L_5 - .L_4)
	.align		4
.L_4:
        /*001c*/ 	.word	index@(matmul_kernel)
        /*0020*/ 	.word	0x00000000
.L_5:


//--------------------- .nv.compat                --------------------------
	.section	.nv.compat,"",@"SHT_CUDA_COMPAT_INFO"
	.align	4
        /*0000*/ 	.byte	0x02, 0x09, 0x00, 0x00, 0x02, 0x02, 0x01, 0x00, 0x02, 0x05, 0x05, 0x00, 0x03, 0x07, 0x01, 0x01
        /*0010*/ 	.byte	0x02, 0x03, 0x00, 0x00, 0x02, 0x06, 0x01, 0x00, 0x04, 0x0b, 0x08, 0x00, 0x09, 0x00, 0x00, 0x00
        /*0020*/ 	.byte	0x00, 0x00, 0x00, 0x00


//--------------------- .nv.info.matmul_kernel    --------------------------
	.section	.nv.info.matmul_kernel,"",@"SHT_CUDA_INFO"
	.sectionflags	@""
	.align	4


	//----- nvinfo : EIATTR_CUDA_API_VERSION
	.align		4
        /*0000*/ 	.byte	0x04, 0x37
        /*0002*/ 	.short	(.L_7 - .L_6)
.L_6:
        /*0004*/ 	.word	0x00000082


	//----- nvinfo : EIATTR_KPARAM_INFO
	.align		4
.L_7:
        /*0008*/ 	.byte	0x04, 0x17
        /*000a*/ 	.short	(.L_9 - .L_8)
.L_8:
        /*000c*/ 	.word	0x00000000
        /*0010*/ 	.short	0x0005
        /*0012*/ 	.short	0x0020
        /*0014*/ 	.byte	0x00, 0xf0, 0x11, 0x00


	//----- nvinfo : EIATTR_KPARAM_INFO
	.align		4
.L_9:
        /*0018*/ 	.byte	0x04, 0x17
        /*001a*/ 	.short	(.L_11 - .L_10)
.L_10:
        /*001c*/ 	.word	0x00000000
        /*0020*/ 	.short	0x0004
        /*0022*/ 	.short	0x001c
        /*0024*/ 	.byte	0x00, 0xf0, 0x11, 0x00


	//----- nvinfo : EIATTR_KPARAM_INFO
	.align		4
.L_11:
        /*0028*/ 	.byte	0x04, 0x17
        /*002a*/ 	.short	(.L_13 - .L_12)
.L_12:
        /*002c*/ 	.word	0x00000000
        /*0030*/ 	.short	0x0003
        /*0032*/ 	.short	0x0018
        /*0034*/ 	.byte	0x00, 0xf0, 0x11, 0x00


	//----- nvinfo : EIATTR_KPARAM_INFO
	.align		4
.L_13:
        /*0038*/ 	.byte	0x04, 0x17
        /*003a*/ 	.short	(.L_15 - .L_14)
.L_14:
        /*003c*/ 	.word	0x00000000
        /*0040*/ 	.short	0x0002
        /*0042*/ 	.short	0x0010
        /*0044*/ 	.byte	0x00, 0xf5, 0x21, 0x00


	//----- nvinfo : EIATTR_KPARAM_INFO
	.align		4
.L_15:
        /*0048*/ 	.byte	0x04, 0x17
        /*004a*/ 	.short	(.L_17 - .L_16)
.L_16:
        /*004c*/ 	.word	0x00000000
        /*0050*/ 	.short	0x0001
        /*0052*/ 	.short	0x0008
        /*0054*/ 	.byte	0x00, 0xf5, 0x21, 0x00


	//----- nvinfo : EIATTR_KPARAM_INFO
	.align		4
.L_17:
        /*0058*/ 	.byte	0x04, 0x17
        /*005a*/ 	.short	(.L_19 - .L_18)
.L_18:
        /*005c*/ 	.word	0x00000000
        /*0060*/ 	.short	0x0000
        /*0062*/ 	.short	0x0000
        /*0064*/ 	.byte	0x00, 0xf5, 0x21, 0x00


	//----- nvinfo : EIATTR_SPARSE_MMA_MASK
	.align		4
.L_19:
        /*0068*/ 	.byte	0x03, 0x50
        /*006a*/ 	.short	0x0000


	//----- nvinfo : EIATTR_MAXREG_COUNT
	.align		4
        /*006c*/ 	.byte	0x03, 0x1b
        /*006e*/ 	.short	0x00ff


	//----- nvinfo : EIATTR_MERCURY_ISA_VERSION
	.align		4
        /*0070*/ 	.byte	0x03, 0x5f
        /*0072*/ 	.short	0x0101


	//----- nvinfo : EIATTR_VRC_CTA_INIT_COUNT
	.align		4
        /*0074*/ 	.byte	0x02, 0x4a
	.zero		1
	.zero		1


	//----- nvinfo : EIATTR_EXIT_INSTR_OFFSETS
	.align		4
        /*0078*/ 	.byte	0x04, 0x1c
        /*007a*/ 	.short	(.L_21 - .L_20)


	//   ....[0]....
.L_20:
        /*007c*/ 	.word	0x000000d0


	//   ....[1]....
        /*0080*/ 	.word	0x000008f0


	//----- nvinfo : EIATTR_CBANK_PARAM_SIZE
	.align		4
.L_21:
        /*0084*/ 	.byte	0x03, 0x19
        /*0086*/ 	.short	0x0024


	//----- nvinfo : EIATTR_PARAM_CBANK
	.align		4
        /*0088*/ 	.byte	0x04, 0x0a
        /*008a*/ 	.short	(.L_23 - .L_22)
	.align		4
.L_22:
        /*008c*/ 	.word	index@(.nv.constant0.matmul_kernel)
        /*0090*/ 	.short	0x0380
        /*0092*/ 	.short	0x0024


	//----- nvinfo : EIATTR_SW_WAR
	.align		4
.L_23:
        /*0094*/ 	.byte	0x04, 0x36
        /*0096*/ 	.short	(.L_25 - .L_24)
.L_24:
        /*0098*/ 	.word	0x00000008
.L_25:


//--------------------- .nv.callgraph             --------------------------
	.section	.nv.callgraph,"",@"SHT_CUDA_CALLGRAPH"
	.align	4
	.sectionentsize	8
	.align		4
        /*0000*/ 	.word	0x00000000
	.align		4
        /*0004*/ 	.word	0xffffffff
	.align		4
        /*0008*/ 	.word	0x00000000
	.align		4
        /*000c*/ 	.word	0xfffffffe
	.align		4
        /*0010*/ 	.word	0x00000000
	.align		4
        /*0014*/ 	.word	0xfffffffd
	.align		4
        /*0018*/ 	.word	0x00000000
	.align		4
        /*001c*/ 	.word	0xfffffffc


//--------------------- .text.matmul_kernel       --------------------------
	.section	.text.matmul_kernel,"ax",@progbits
	.align	128
        .global         matmul_kernel
        .type           matmul_kernel,@function
        .size           matmul_kernel,(.L_x_5 - matmul_kernel)
        .other          matmul_kernel,@"STO_CUDA_ENTRY STV_DEFAULT"
matmul_kernel:
.text.matmul_kernel:
[----:B------:R-:W-:Y:S01]  /*0000*/  LDC R1, c[0x0][0x37c] ;  /* 0x0000df00ff017b82 */ /* 0x000fe20000000800 */
[----:B------:R-:W0:Y:S07]  /*0010*/  S2R R5, SR_TID.X ;  /* 0x0000000000057919 */ /* 0x000e2e0000002100 */
[----:B------:R-:W1:Y:S01]  /*0020*/  LDC R16, c[0x0][0x364] ;  /* 0x0000d900ff107b82 */ /* 0x000e620000000800 */
[----:B------:R-:W2:Y:S01]  /*0030*/  LDCU UR6, c[0x0][0x398] ;  /* 0x00007300ff0677ac */ /* 0x000ea20008000800 */
[----:B------:R-:W1:Y:S06]  /*0040*/  S2R R3, SR_TID.Y ;  /* 0x0000000000037919 */ /* 0x000e6c0000002200 */
[----:B------:R-:W0:Y:S08]  /*0050*/  S2UR UR5, SR_CTAID.X ;  /* 0x00000000000579c3 */ /* 0x000e300000002500 */
[----:B------:R-:W0:Y:S08]  /*0060*/  LDC R0, c[0x0][0x360] ;  /* 0x0000d800ff007b82 */ /* 0x000e300000000800 */
[----:B------:R-:W1:Y:S08]  /*0070*/  S2UR UR4, SR_CTAID.Y ;  /* 0x00000000000479c3 */ /* 0x000e700000002600 */
[----:B------:R-:W3:Y:S01]  /*0080*/  LDC R17, c[0x0][0x3a0] ;  /* 0x0000e800ff117b82 */ /* 0x000ee20000000800 */
[----:B0-----:R-:W-:-:S02]  /*0090*/  IMAD R0, R0, UR5, R5 ;  /* 0x0000000500007c24 */ /* 0x001fc4000f8e0205 */
[----:B-1----:R-:W-:-:S03]  /*00a0*/  IMAD R16, R16, UR4, R3 ;  /* 0x0000000410107c24 */ /* 0x002fc6000f8e0203 */
[----:B---3--:R-:W-:-:S04]  /*00b0*/  ISETP.GE.AND P0, PT, R0, R17, PT ;  /* 0x000000110000720c */ /* 0x008fc80003f06270 */
[----:B--2---:R-:W-:-:S13]  /*00c0*/  ISETP.GE.OR P0, PT, R16, UR6, P0 ;  /* 0x0000000610007c0c */ /* 0x004fda0008706670 */
[----:B------:R-:W-:Y:S05]  /*00d0*/  @P0 EXIT ;  /* 0x000000000000094d */ /* 0x000fea0003800000 */
[----:B------:R-:W0:Y:S01]  /*00e0*/  LDC R19, c[0x0][0x39c] ;  /* 0x0000e700ff137b82 */ /* 0x000e220000000800 */
[----:B------:R-:W1:Y:S01]  /*00f0*/  LDCU.64 UR4, c[0x0][0x358] ;  /* 0x00006b00ff0477ac */ /* 0x000e620008000a00 */
[----:B------:R-:W-:Y:S01]  /*0100*/  HFMA2 R24, -RZ, RZ, 0, 0 ;  /* 0x00000000ff187431 */ /* 0x000fe200000001ff */
[----:B0-----:R-:W-:-:S13]  /*0110*/  ISETP.GE.AND P0, PT, R19, 0x1, PT ;  /* 0x000000011300780c */ /* 0x001fda0003f06270 */
[----:B-1----:R-:W-:Y:S05]  /*0120*/  @!P0 BRA `(.L_x_0) ;  /* 0x0000000400e08947 */ /* 0x002fea0003800000 */
[C---:B------:R-:W-:Y:S01]  /*0130*/  ISETP.GE.U32.AND P1, PT, R19.reuse, 0x8, PT ;  /* 0x000000081300780c */ /* 0x040fe20003f26070 */
[----:B------:R-:W-:Y:S01]  /*0140*/  IMAD R20, R16, R19, RZ ;  /* 0x0000001310147224 */ /* 0x000fe200078e02ff */
[----:B------:R-:W-:Y:S02]  /*0150*/  LOP3.LUT R27, R19, 0x7, RZ, 0xc0, !PT ;  /* 0x00000007131b7812 */ /* 0x000fe400078ec0ff */
[----:B------:R-:W-:Y:S02]  /*0160*/  MOV R24, RZ ;  /* 0x000000ff00187202 */ /* 0x000fe40000000f00 */
[----:B------:R-:W-:Y:S02]  /*0170*/  ISETP.NE.AND P0, PT, R27, RZ, PT ;  /* 0x000000ff1b00720c */ /* 0x000fe40003f05270 */
[----:B------:R-:W-:-:S05]  /*0180*/  MOV R21, RZ ;  /* 0x000000ff00157202 */ /* 0x000fca0000000f00 */
[----:B------:R-:W-:Y:S06]  /*0190*/  @!P1 BRA `(.L_x_1) ;  /* 0x0000000000c49947 */ /* 0x000fec0003800000 */
[----:B------:R-:W0:Y:S01]  /*01a0*/  LDC.64 R2, c[0x0][0x380] ;  /* 0x0000e000ff027b82 */ /* 0x000e220000000a00 */
[----:B------:R-:W-:Y:S02]  /*01b0*/  LOP3.LUT R21, R19, 0x7ffffff8, RZ, 0xc0, !PT ;  /* 0x7ffffff813157812 */ /* 0x000fe400078ec0ff */
[----:B------:R-:W-:Y:S02]  /*01c0*/  MOV R24, RZ ;  /* 0x000000ff00187202 */ /* 0x000fe40000000f00 */
[----:B------:R-:W-:Y:S02]  /*01d0*/  MOV R18, R0 ;  /* 0x0000000000127202 */ /* 0x000fe40000000f00 */
[----:B------:R-:W-:Y:S01]  /*01e0*/  IADD3 R22, PT, PT, -R21, RZ, RZ ;  /* 0x000000ff15167210 */ /* 0x000fe20007ffe1ff */
[----:B0-----:R-:W-:-:S03]  /*01f0*/  IMAD.WIDE.U32 R2, R20, 0x4, R2 ;  /* 0x0000000414027825 */ /* 0x001fc600078e0002 */
[----:B------:R-:W-:-:S04]  /*0200*/  IADD3 R4, P1, PT, R2, 0x10, RZ ;  /* 0x0000001002047810 */ /* 0x000fc80007f3e0ff */
[----:B------:R-:W-:-:S09]  /*0210*/  IADD3.X R5, PT, PT, RZ, R3, RZ, P1, !PT ;  /* 0x00000003ff057210 */ /* 0x000fd20000ffe4ff */
.L_x_2:
[----:B------:R-:W0:Y:S01]  /*0220*/  LDC.64 R14, c[0x0][0x388] ;  /* 0x0000e200ff0e7b82 */ /* 0x000e220000000a00 */
[----:B------:R-:W-:Y:S02]  /*0230*/  MOV R2, R4 ;  /* 0x0000000400027202 */ /* 0x000fe40000000f00 */
[----:B------:R-:W-:-:S05]  /*0240*/  MOV R3, R5 ;  /* 0x0000000500037202 */ /* 0x000fca0000000f00 */
[----:B------:R-:W2:Y:S04]  /*0250*/  LDG.E.CONSTANT R25, desc[UR4][R2.64+-0x10] ;  /* 0xfffff00402197981 */ /* 0x000ea8000c1e9900 */
[----:B------:R-:W3:Y:S04]  /*0260*/  LDG.E.CONSTANT R23, desc[UR4][R2.64+-0xc] ;  /* 0xfffff40402177981 */ /* 0x000ee8000c1e9900 */
[----:B------:R-:W4:Y:S04]  /*0270*/  LDG.E.CONSTANT R29, desc[UR4][R2.64+-0x8] ;  /* 0xfffff804021d7981 */ /* 0x000f28000c1e9900 */
[----:B------:R-:W5:Y:S01]  /*0280*/  LDG.E.CONSTANT R28, desc[UR4][R2.64+-0x4] ;  /* 0xfffffc04021c7981 */ /* 0x000f62000c1e9900 */
[----:B0-----:R-:W-:-:S05]  /*0290*/  IMAD.WIDE R14, R18, 0x4, R14 ;  /* 0x00000004120e7825 */ /* 0x001fca00078e020e */
[----:B------:R0:W2:Y:S01]  /*02a0*/  LDG.E.CONSTANT R26, desc[UR4][R14.64] ;  /* 0x000000040e1a7981 */ /* 0x0000a2000c1e9900 */
[----:B------:R-:W-:-:S04]  /*02b0*/  IMAD.WIDE R12, R17, 0x4, R14 ;  /* 0x00000004110c7825 */ /* 0x000fc800078e020e */
[C---:B------:R-:W-:Y:S02]  /*02c0*/  IMAD.WIDE R4, R17.reuse, 0x4, R12 ;  /* 0x0000000411047825 */ /* 0x040fe400078e020c */
[----:B------:R-:W3:Y:S02]  /*02d0*/  LDG.E.CONSTANT R12, desc[UR4][R12.64] ;  /* 0x000000040c0c7981 */ /* 0x000ee4000c1e9900 */
[C---:B------:R-:W-:Y:S02]  /*02e0*/  IMAD.WIDE R8, R17.reuse, 0x4, R4 ;  /* 0x0000000411087825 */ /* 0x040fe400078e0204 */
[----:B------:R-:W4:Y:S02]  /*02f0*/  LDG.E.CONSTANT R4, desc[UR4][R4.64] ;  /* 0x0000000404047981 */ /* 0x000f24000c1e9900 */
[C---:B------:R-:W-:Y:S02]  /*0300*/  IMAD.WIDE R6, R17.reuse, 0x4, R8 ;  /* 0x0000000411067825 */ /* 0x040fe400078e0208 */
[----:B------:R-:W5:Y:S02]  /*0310*/  LDG.E.CONSTANT R8, desc[UR4][R8.64] ;  /* 0x0000000408087981 */ /* 0x000f64000c1e9900 */
[----:B------:R-:W-:-:S02]  /*0320*/  IMAD.WIDE R10, R17, 0x4, R6 ;  /* 0x00000004110a7825 */ /* 0x000fc400078e0206 */
[----:B------:R-:W5:Y:S04]  /*0330*/  LDG.E.CONSTANT R5, desc[UR4][R2.64] ;  /* 0x0000000402057981 */ /* 0x000f68000c1e9900 */
[----:B------:R-:W5:Y:S01]  /*0340*/  LDG.E.CONSTANT R6, desc[UR4][R6.64] ;  /* 0x0000000406067981 */ /* 0x000f62000c1e9900 */
[----:B0-----:R-:W-:-:S03]  /*0350*/  IMAD.WIDE R14, R17, 0x4, R10 ;  /* 0x00000004110e7825 */ /* 0x001fc600078e020a */
[----:B------:R-:W5:Y:S04]  /*0360*/  LDG.E.CONSTANT R10, desc[UR4][R10.64] ;  /* 0x000000040a0a7981 */ /* 0x000f68000c1e9900 */
[----:B------:R-:W5:Y:S04]  /*0370*/  LDG.E.CONSTANT R13, desc[UR4][R14.64] ;  /* 0x000000040e0d7981 */ /* 0x000f68000c1e9900 */
[----:B------:R-:W5:Y:S04]  /*0380*/  LDG.E.CONSTANT R7, desc[UR4][R2.64+0x4] ;  /* 0x0000040402077981 */ /* 0x000f68000c1e9900 */
[----:B------:R-:W5:Y:S01]  /*0390*/  LDG.E.CONSTANT R9, desc[UR4][R2.64+0xc] ;  /* 0x00000c0402097981 */ /* 0x000f62000c1e9900 */
[----:B--2---:R-:W-:Y:S01]  /*03a0*/  FFMA R26, R25, R26, R24 ;  /* 0x0000001a191a7223 */ /* 0x004fe20000000018 */
[----:B------:R-:W-:-:S02]  /*03b0*/  IMAD.WIDE R24, R17, 0x4, R14 ;  /* 0x0000000411187825 */ /* 0x000fc400078e020e */
[----:B------:R-:W2:Y:S04]  /*03c0*/  LDG.E.CONSTANT R14, desc[UR4][R2.64+0x8] ;  /* 0x00000804020e7981 */ /* 0x000ea8000c1e9900 */
[----:B------:R-:W2:Y:S01]  /*03d0*/  LDG.E.CONSTANT R24, desc[UR4][R24.64] ;  /* 0x0000000418187981 */ /* 0x000ea2000c1e9900 */
[----:B---3--:R-:W-:Y:S01]  /*03e0*/  FFMA R12, R23, R12, R26 ;  /* 0x0000000c170c7223 */ /* 0x008fe2000000001a */
[----:B------:R-:W-:-:S03]  /*03f0*/  IADD3 R22, PT, PT, R22, 0x8, RZ ;  /* 0x0000000816167810 */ /* 0x000fc60007ffe0ff */
[----:B----4-:R-:W-:Y:S01]  /*0400*/  FFMA R29, R29, R4, R12 ;  /* 0x000000041d1d7223 */ /* 0x010fe2000000000c */
[----:B------:R-:W-:-:S03]  /*0410*/  ISETP.NE.AND P1, PT, R22, RZ, PT ;  /* 0x000000ff1600720c */ /* 0x000fc60003f25270 */
[----:B-----5:R-:W-:Y:S01]  /*0420*/  FFMA R8, R28, R8, R29 ;  /* 0x000000081c087223 */ /* 0x020fe2000000001d */
[----:B------:R-:W-:-:S03]  /*0430*/  IADD3 R4, P2, PT, R2, 0x20, RZ ;  /* 0x0000002002047810 */ /* 0x000fc60007f5e0ff */
[----:B------:R-:W-:Y:S01]  /*0440*/  FFMA R6, R5, R6, R8 ;  /* 0x0000000605067223 */ /* 0x000fe20000000008 */
[----:B------:R-:W-:Y:S02]  /*0450*/  IADD3.X R5, PT, PT, RZ, R3, RZ, P2, !PT ;  /* 0x00000003ff057210 */ /* 0x000fe400017fe4ff */
[----:B------:R-:W-:Y:S01]  /*0460*/  LEA R18, R17, R18, 0x3 ;  /* 0x0000001211127211 */ /* 0x000fe200078e18ff */
[----:B------:R-:W-:-:S04]  /*0470*/  FFMA R7, R7, R10, R6 ;  /* 0x0000000a07077223 */ /* 0x000fc80000000006 */
[----:B--2---:R-:W-:-:S04]  /*0480*/  FFMA R14, R14, R13, R7 ;  /* 0x0000000d0e0e7223 */ /* 0x004fc80000000007 */
[----:B------:R-:W-:Y:S01]  /*0490*/  FFMA R24, R9, R24, R14 ;  /* 0x0000001809187223 */ /* 0x000fe2000000000e */
[----:B------:R-:W-:Y:S06]  /*04a0*/  @P1 BRA `(.L_x_2) ;  /* 0xfffffffc005c1947 */ /* 0x000fec000383ffff */
.L_x_1:
[----:B------:R-:W-:Y:S05]  /*04b0*/  @!P0 BRA `(.L_x_0) ;  /* 0x0000000000fc8947 */ /* 0x000fea0003800000 */
[----:B------:R-:W-:Y:S02]  /*04c0*/  ISETP.GE.U32.AND P1, PT, R27, 0x4, PT ;  /* 0x000000041b00780c */ /* 0x000fe40003f26070 */
[----:B------:R-:W-:-:S04]  /*04d0*/  LOP3.LUT R14, R19, 0x3, RZ, 0xc0, !PT ;  /* 0x00000003130e7812 */ /* 0x000fc800078ec0ff */
[----:B------:R-:W-:-:S07]  /*04e0*/  ISETP.NE.AND P0, PT, R14, RZ, PT ;  /* 0x000000ff0e00720c */ /* 0x000fce0003f05270 */
[----:B------:R-:W-:Y:S06]  /*04f0*/  @!P1 BRA `(.L_x_3) ;  /* 0x00000000006c9947 */ /* 0x000fec0003800000 */
[----:B------:R-:W0:Y:S01]  /*0500*/  LDC.64 R4, c[0x0][0x388] ;  /* 0x0000e200ff047b82 */ /* 0x000e220000000a00 */
[----:B------:R-:W1:Y:S01]  /*0510*/  LDCU.64 UR6, c[0x0][0x380] ;  /* 0x00007000ff0677ac */ /* 0x000e620008000a00 */
[----:B------:R-:W-:Y:S01]  /*0520*/  IMAD R7, R21, R17, R0 ;  /* 0x0000001115077224 */ /* 0x000fe200078e0200 */
[CC--:B------:R-:W-:Y:S02]  /*0530*/  IADD3 R3, PT, PT, R20.reuse, R21.reuse, RZ ;  /* 0x0000001514037210 */ /* 0x0c0fe40007ffe0ff */
[----:B------:R-:W-:-:S03]  /*0540*/  IADD3 R8, P1, PT, R20, R21, RZ ;  /* 0x0000001514087210 */ /* 0x000fc60007f3e0ff */
[----:B------:R-:W2:Y:S01]  /*0550*/  LDC.64 R12, c[0x0][0x380] ;  /* 0x0000e000ff0c7b82 */ /* 0x000ea20000000a00 */
[----:B0-----:R-:W-:-:S04]  /*0560*/  IMAD.WIDE R4, R7, 0x4, R4 ;  /* 0x0000000407047825 */ /* 0x001fc800078e0204 */
[----:B------:R-:W-:Y:S02]  /*0570*/  IMAD.WIDE R6, R17, 0x4, R4 ;  /* 0x0000000411067825 */ /* 0x000fe400078e0204 */
[----:B------:R-:W3:Y:S02]  /*0580*/  LDG.E.CONSTANT R4, desc[UR4][R4.64] ;  /* 0x0000000404047981 */ /* 0x000ee4000c1e9900 */
[----:B--2---:R-:W-:Y:S01]  /*0590*/  IMAD.WIDE.U32 R12, R3, 0x4, R12 ;  /* 0x00000004030c7825 */ /* 0x004fe200078e000c */
[----:B------:R-:W-:Y:S02]  /*05a0*/  IADD3.X R3, PT, PT, RZ, RZ, RZ, P1, !PT ;  /* 0x000000ffff037210 */ /* 0x000fe40000ffe4ff */
[----:B-1----:R-:W-:-:S03]  /*05b0*/  LEA R2, P1, R8, UR6, 0x2 ;  /* 0x0000000608027c11 */ /* 0x002fc6000f8210ff */
[----:B------:R-:W3:Y:S01]  /*05c0*/  LDG.E.CONSTANT R13, desc[UR4][R12.64] ;  /* 0x000000040c0d7981 */ /* 0x000ee2000c1e9900 */
[----:B------:R-:W-:Y:S01]  /*05d0*/  LEA.HI.X R3, R8, UR7, R3, 0x2, P1 ;  /* 0x0000000708037c11 */ /* 0x000fe200088f1403 */
[C---:B------:R-:W-:Y:S02]  /*05e0*/  IMAD.WIDE R8, R17.reuse, 0x4, R6 ;  /* 0x0000000411087825 */ /* 0x040fe400078e0206 */
[----:B------:R-:W2:Y:S04]  /*05f0*/  LDG.E.CONSTANT R6, desc[UR4][R6.64] ;  /* 0x0000000406067981 */ /* 0x000ea8000c1e9900 */
[----:B------:R-:W2:Y:S01]  /*0600*/  LDG.E.CONSTANT R15, desc[UR4][R2.64+0x4] ;  /* 0x00000404020f7981 */ /* 0x000ea2000c1e9900 */
[----:B------:R-:W-:-:S03]  /*0610*/  IMAD.WIDE R10, R17, 0x4, R8 ;  /* 0x00000004110a7825 */ /* 0x000fc600078e0208 */
[----:B------:R-:W4:Y:S04]  /*0620*/  LDG.E.CONSTANT R22, desc[UR4][R8.64] ;  /* 0x0000000408167981 */ /* 0x000f28000c1e9900 */
[----:B------:R-:W4:Y:S04]  /*0630*/  LDG.E.CONSTANT R18, desc[UR4][R2.64+0x8] ;  /* 0x0000080402127981 */ /* 0x000f28000c1e9900 */
[----:B------:R-:W5:Y:S04]  /*0640*/  LDG.E.CONSTANT R26, desc[UR4][R2.64+0xc] ;  /* 0x00000c04021a7981 */ /* 0x000f68000c1e9900 */
[----:B------:R-:W5:Y:S01]  /*0650*/  LDG.E.CONSTANT R10, desc[UR4][R10.64] ;  /* 0x000000040a0a7981 */ /* 0x000f62000c1e9900 */
[----:B------:R-:W-:Y:S01]  /*0660*/  IADD3 R21, PT, PT, R21, 0x4, RZ ;  /* 0x0000000415157810 */ /* 0x000fe20007ffe0ff */
[----:B---3--:R-:W-:-:S04]  /*0670*/  FFMA R24, R13, R4, R24 ;  /* 0x000000040d187223 */ /* 0x008fc80000000018 */
[----:B--2---:R-:W-:-:S04]  /*0680*/  FFMA R15, R15, R6, R24 ;  /* 0x000000060f0f7223 */ /* 0x004fc80000000018 */
[----:B----4-:R-:W-:-:S04]  /*0690*/  FFMA R15, R18, R22, R15 ;  /* 0x00000016120f7223 */ /* 0x010fc8000000000f */
[----:B-----5:R-:W-:-:S07]  /*06a0*/  FFMA R24, R26, R10, R15 ;  /* 0x0000000a1a187223 */ /* 0x020fce000000000f */
.L_x_3:
[----:B------:R-:W-:Y:S05]  /*06b0*/  @!P0 BRA `(.L_x_0) ;  /* 0x00000000007c8947 */ /* 0x000fea0003800000 */
[----:B------:R-:W-:Y:S01]  /*06c0*/  ISETP.NE.AND P1, PT, R14, 0x1, PT ;  /* 0x000000010e00780c */ /* 0x000fe20003f25270 */
[----:B------:R-:W0:Y:S01]  /*06d0*/  LDC.64 R10, c[0x0][0x380] ;  /* 0x0000e000ff0a7b82 */ /* 0x000e220000000a00 */
[----:B------:R-:W-:-:S04]  /*06e0*/  LOP3.LUT R19, R19, 0x1, RZ, 0xc0, !PT ;  /* 0x0000000113137812 */ /* 0x000fc800078ec0ff */
[----:B------:R-:W-:-:S03]  /*06f0*/  ISETP.NE.U32.AND P0, PT, R19, 0x1, PT ;  /* 0x000000011300780c */ /* 0x000fc60003f05070 */
[----:B------:R-:W1:Y:S04]  /*0700*/  LDC.64 R8, c[0x0][0x388] ;  /* 0x0000e200ff087b82 */ /* 0x000e680000000a00 */
[CC--:B------:R-:W-:Y:S02]  /*0710*/  @P1 IADD3 R13, PT, PT, R20.reuse, R21.reuse, RZ ;  /* 0x00000015140d1210 */ /* 0x0c0fe40007ffe0ff */
[----:B------:R-:W-:Y:S02]  /*0720*/  @P1 IADD3 R12, P2, PT, R20, R21, RZ ;  /* 0x00000015140c1210 */ /* 0x000fe40007f5e0ff */
[----:B------:R-:W2:Y:S02]  /*0730*/  @P1 LDC.64 R2, c[0x0][0x380] ;  /* 0x0000e000ff021b82 */ /* 0x000ea40000000a00 */
[----:B------:R-:W-:-:S06]  /*0740*/  @P1 IADD3.X R14, PT, PT, RZ, RZ, RZ, P2, !PT ;  /* 0x000000ffff0e1210 */ /* 0x000fcc00017fe4ff */
[----:B------:R-:W3:Y:S01]  /*0750*/  LDC.64 R4, c[0x0][0x380] ;  /* 0x0000e000ff047b82 */ /* 0x000ee20000000a00 */
[----:B0-----:R-:W-:-:S04]  /*0760*/  @P1 IMAD.WIDE.U32 R10, R13, 0x4, R10 ;  /* 0x000000040d0a1825 */ /* 0x001fc800078e000a */
[C---:B------:R-:W-:Y:S01]  /*0770*/  @P1 IMAD R13, R21.reuse, R17, R0 ;  /* 0x00000011150d1224 */ /* 0x040fe200078e0200 */
[----:B------:R-:W-:Y:S01]  /*0780*/  @P1 IADD3 R21, PT, PT, R21, 0x2, RZ ;  /* 0x0000000215151810 */ /* 0x000fe20007ffe0ff */
[----:B------:R-:W4:Y:S01]  /*0790*/  @P1 LDG.E.CONSTANT R11, desc[UR4][R10.64] ;  /* 0x000000040a0b1981 */ /* 0x000f22000c1e9900 */
[----:B------:R-:W0:Y:S01]  /*07a0*/  LDC.64 R6, c[0x0][0x388] ;  /* 0x0000e200ff067b82 */ /* 0x000e220000000a00 */
[----:B-1----:R-:W-:Y:S01]  /*07b0*/  @P1 IMAD.WIDE R8, R13, 0x4, R8 ;  /* 0x000000040d081825 */ /* 0x002fe200078e0208 */
[----:B------:R-:W-:Y:S02]  /*07c0*/  @!P0 IADD3 R15, PT, PT, R20, R21, RZ ;  /* 0x00000015140f8210 */ /* 0x000fe40007ffe0ff */
[----:B--2---:R-:W-:Y:S01]  /*07d0*/  @P1 LEA R2, P2, R12, R2, 0x2 ;  /* 0x000000020c021211 */ /* 0x004fe200078410ff */
[----:B------:R-:W-:-:S03]  /*07e0*/  @!P0 IMAD R21, R21, R17, R0 ;  /* 0x0000001115158224 */ /* 0x000fc600078e0200 */
[----:B------:R-:W-:Y:S01]  /*07f0*/  @P1 LEA.HI.X R3, R12, R3, R14, 0x2, P2 ;  /* 0x000000030c031211 */ /* 0x000fe200010f140e */
[----:B------:R-:W-:Y:S01]  /*0800*/  @P1 IMAD.WIDE R12, R17, 0x4, R8 ;  /* 0x00000004110c1825 */ /* 0x000fe200078e0208 */
[----:B------:R-:W4:Y:S03]  /*0810*/  @P1 LDG.E.CONSTANT R14, desc[UR4][R8.64] ;  /* 0x00000004080e1981 */ /* 0x000f26000c1e9900 */
[----:B---3--:R-:W-:Y:S01]  /*0820*/  @!P0 IMAD.WIDE.U32 R4, R15, 0x4, R4 ;  /* 0x000000040f048825 */ /* 0x008fe200078e0004 */
[----:B------:R-:W2:Y:S04]  /*0830*/  @P1 LDG.E.CONSTANT R2, desc[UR4][R2.64+0x4] ;  /* 0x0000040402021981 */ /* 0x000ea8000c1e9900 */
[----:B------:R-:W2:Y:S01]  /*0840*/  @P1 LDG.E.CONSTANT R12, desc[UR4][R12.64] ;  /* 0x000000040c0c1981 */ /* 0x000ea2000c1e9900 */
[----:B0-----:R-:W-:-:S03]  /*0850*/  @!P0 IMAD.WIDE R6, R21, 0x4, R6 ;  /* 0x0000000415068825 */ /* 0x001fc600078e0206 */
[----:B------:R-:W3:Y:S04]  /*0860*/  @!P0 LDG.E.CONSTANT R5, desc[UR4][R4.64] ;  /* 0x0000000404058981 */ /* 0x000ee8000c1e9900 */
[----:B------:R-:W3:Y:S01]  /*0870*/  @!P0 LDG.E.CONSTANT R6, desc[UR4][R6.64] ;  /* 0x0000000406068981 */ /* 0x000ee2000c1e9900 */
[----:B----4-:R-:W-:-:S04]  /*0880*/  @P1 FFMA R11, R11, R14, R24 ;  /* 0x0000000e0b0b1223 */ /* 0x010fc80000000018 */
[----:B--2---:R-:W-:-:S04]  /*0890*/  @P1 FFMA R24, R2, R12, R11 ;  /* 0x0000000c02181223 */ /* 0x004fc8000000000b */
[----:B---3--:R-:W-:-:S07]  /*08a0*/  @!P0 FFMA R24, R5, R6, R24 ;  /* 0x0000000605188223 */ /* 0x008fce0000000018 */
.L_x_0:
[----:B------:R-:W0:Y:S01]  /*08b0*/  LDC.64 R2, c[0x0][0x390] ;  /* 0x0000e400ff027b82 */ /* 0x000e220000000a00 */
[----:B------:R-:W-:-:S04]  /*08c0*/  IMAD R17, R16, R17, R0 ;  /* 0x0000001110117224 */ /* 0x000fc800078e0200 */
[----:B0-----:R-:W-:-:S05]  /*08d0*/  IMAD.WIDE R2, R17, 0x4, R2 ;  /* 0x0000000411027825 */ /* 0x001fca00078e0202 */
[----:B------:R-:W-:Y:S01]  /*08e0*/  STG.E desc[UR4][R2.64], R24 ;  /* 0x0000001802007986 */ /* 0x000fe2000c101904 */
[----:B------:R-:W-:Y:S05]  /*08f0*/  EXIT ;  /* 0x000000000000794d */ /* 0x000fea0003800000 */
.L_x_4:
[----:B------:R-:W-:-:S00]  /*0900*/  BRA `(.L_x_4) ;  /* 0xfffffffc00fc7947 */ /* 0x000fc0000383ffff */
[----:B------:R-:W-:-:S00]  /*0910*/  NOP ;  /* 0x0000000000007918 */ /* 0x000fc00000000000 */
        /* <DEDUP_REMOVED lines=14> */
.L_x_5:


//--------------------- .nv.shared.reserved.0     --------------------------
	.section	.nv.shared.reserved.0,"aw",@nobits
	.weak		__nv_reservedSMEM_offset_0_alias
	.size		__nv_reservedSMEM_offset_0_alias, 0, 64
	.other		__nv_reservedSMEM_offset_0_alias,@"STO_CUDA_RESERVED_SHARED STV_DEFAULT"
__nv_reservedSMEM_offset_0_alias:
	.zero		0
	.zero		64


//--------------------- .nv.constant0.matmul_kernel --------------------------
	.section	.nv.constant0.matmul_kernel,"a",@progbits
	.sectionflags	@""
	.align	4
.nv.constant0.matmul_kernel:
	.zero		932


//--------------------- SYMBOLS --------------------------

	.type		.nv.reservedSmem.offset0,@object
	.size		.nv.reservedSmem.offset0,0x4
